//
// Generated by NVIDIA NVVM Compiler
//
// Compiler Build ID: CL-36424714
// Cuda compilation tools, release 13.0, V13.0.88
// Based on NVVM 20.0.0
//

.version 9.0
.target sm_100
.address_size 64

	// .globl	_Z17kernel1_wmma_fp16P6__halfS0_Pf

.visible .entry _Z17kernel1_wmma_fp16P6__halfS0_Pf(
	.param .u64 .ptr .align 1 _Z17kernel1_wmma_fp16P6__halfS0_Pf_param_0,
	.param .u64 .ptr .align 1 _Z17kernel1_wmma_fp16P6__halfS0_Pf_param_1,
	.param .u64 .ptr .align 1 _Z17kernel1_wmma_fp16P6__halfS0_Pf_param_2
)
{
	.reg .b32 	%r<18>;
	.reg .b32 	%f<10>;
	.reg .b64 	%rd<7>;

	ld.param.u64 	%rd1, [_Z17kernel1_wmma_fp16P6__halfS0_Pf_param_0];
	ld.param.u64 	%rd2, [_Z17kernel1_wmma_fp16P6__halfS0_Pf_param_1];
	ld.param.u64 	%rd3, [_Z17kernel1_wmma_fp16P6__halfS0_Pf_param_2];
	cvta.to.global.u64 	%rd4, %rd1;
	cvta.to.global.u64 	%rd5, %rd2;
	cvta.to.global.u64 	%rd6, %rd3;
	mov.b32 	%r1, 16;
	wmma.load.a.sync.aligned.col.m16n16k16.global.f16 	{%r2, %r3, %r4, %r5, %r6, %r7, %r8, %r9}, [%rd4], %r1;
	wmma.load.b.sync.aligned.row.m16n16k16.global.f16 	{%r10, %r11, %r12, %r13, %r14, %r15, %r16, %r17}, [%rd5], %r1;
	mov.f32 	%f1, 0f00000000;
	wmma.mma.sync.aligned.col.row.m16n16k16.f32.f32 {%f2, %f3, %f4, %f5, %f6, %f7, %f8, %f9}, {%r2, %r3, %r4, %r5, %r6, %r7, %r8, %r9}, {%r10, %r11, %r12, %r13, %r14, %r15, %r16, %r17}, {%f1, %f1, %f1, %f1, %f1, %f1, %f1, %f1};
	wmma.store.d.sync.aligned.row.m16n16k16.global.f32 	[%rd6], {%f2, %f3, %f4, %f5, %f6, %f7, %f8, %f9}, %r1;
	ret;

}


// ===== COMPILED SASS (sm_100) =====

	.target	sm_100

	.elftype	@"ET_EXEC"


//--------------------- .note.nv.tkinfo           --------------------------
	.section	.note.nv.tkinfo,"",@"SHT_NOTE"
	.sectionflags	@"SHF_NOTE_NV_TKINFO"
	.tkinfo
        /*0018*/ 	.word	0x00000002
        /*0030*/ 	.string	""
        /*0030*/ 	.string	"ptxas"
        /*0030*/ 	.string	"Cuda compilation tools, release 13.0, V13.0.88"
        /*0030*/ 	.string	"Build cuda_13.0.r13.0/compiler.36424714_0"
        /*0030*/ 	.string	"-arch sm_100 -m 64 "



//--------------------- .note.nv.cuinfo           --------------------------
	.section	.note.nv.cuinfo,"",@"SHT_NOTE"
	.sectionflags	@"SHF_NOTE_NV_CUINFO"
        /*0018*/ 	.short	0x0002
        /*001a*/ 	.short	0x0064
        /*001c*/ 	.short	0x0082
	.zero		2


//--------------------- .nv.info                  --------------------------
	.section	.nv.info,"",@"SHT_CUDA_INFO"
	.align	4


	//----- nvinfo : EIATTR_REGCOUNT
	.align		4
        /*0000*/ 	.byte	0x04, 0x2f
        /*0002*/ 	.short	(.L_1 - .L_0)
	.align		4
.L_0:
        /*0004*/ 	.word	index@(_Z17kernel1_wmma_fp16P6__halfS0_Pf)
        /*0008*/ 	.word	0x0000001e


	//----- nvinfo : EIATTR_FRAME_SIZE
	.align		4
.L_1:
        /*000c*/ 	.byte	0x04, 0x11
        /*000e*/ 	.short	(.L_3 - .L_2)
	.align		4
.L_2:
        /*0010*/ 	.word	index@(_Z17kernel1_wmma_fp16P6__halfS0_Pf)
        /*0014*/ 	.word	0x00000000


	//----- nvinfo : EIATTR_MIN_STACK_SIZE
	.align		4
.L_3:
        /*0018*/ 	.byte	0x04, 0x12
        /*001a*/ 	.short	(.L_5 - .L_4)
	.align		4
.L_4:
        /*001c*/ 	.word	index@(_Z17kernel1_wmma_fp16P6__halfS0_Pf)
        /*0020*/ 	.word	0x00000000
.L_5:


//--------------------- .nv.compat                --------------------------
	.section	.nv.compat,"",@"SHT_CUDA_COMPAT_INFO"
	.align	4
        /*0000*/ 	.byte	0x02, 0x09, 0x00, 0x00, 0x02, 0x02, 0x01, 0x00, 0x02, 0x05, 0x05, 0x00, 0x03, 0x07, 0x01, 0x01
        /*0010*/ 	.byte	0x02, 0x03, 0x00, 0x00, 0x02, 0x06, 0x01, 0x00, 0x04, 0x0b, 0x08, 0x00, 0x09, 0x00, 0x00, 0x00
        /*0020*/ 	.byte	0x00, 0x00, 0x00, 0x00


//--------------------- .nv.info._Z17kernel1_wmma_fp16P6__halfS0_Pf --------------------------
	.section	.nv.info._Z17kernel1_wmma_fp16P6__halfS0_Pf,"",@"SHT_CUDA_INFO"
	.sectionflags	@""
	.align	4


	//----- nvinfo : EIATTR_CUDA_API_VERSION
	.align		4
        /*0000*/ 	.byte	0x04, 0x37
        /*0002*/ 	.short	(.L_7 - .L_6)
.L_6:
        /*0004*/ 	.word	0x00000082


	//----- nvinfo : EIATTR_KPARAM_INFO
	.align		4
.L_7:
        /*0008*/ 	.byte	0x04, 0x17
        /*000a*/ 	.short	(.L_9 - .L_8)
.L_8:
        /*000c*/ 	.word	0x00000000
        /*0010*/ 	.short	0x0002
        /*0012*/ 	.short	0x0010
        /*0014*/ 	.byte	0x00, 0xf5, 0x21, 0x00


	//----- nvinfo : EIATTR_KPARAM_INFO
	.align		4
.L_9:
        /*0018*/ 	.byte	0x04, 0x17
        /*001a*/ 	.short	(.L_11 - .L_10)
.L_10:
        /*001c*/ 	.word	0x00000000
        /*0020*/ 	.short	0x0001
        /*0022*/ 	.short	0x0008
        /*0024*/ 	.byte	0x00, 0xf5, 0x21, 0x00


	//----- nvinfo : EIATTR_KPARAM_INFO
	.align		4
.L_11:
        /*0028*/ 	.byte	0x04, 0x17
        /*002a*/ 	.short	(.L_13 - .L_12)
.L_12:
        /*002c*/ 	.word	0x00000000
        /*0030*/ 	.short	0x0000
        /*0032*/ 	.short	0x0000
        /*0034*/ 	.byte	0x00, 0xf5, 0x21, 0x00


	//----- nvinfo : EIATTR_SPARSE_MMA_MASK
	.align		4
.L_13:
        /*0038*/ 	.byte	0x03, 0x50
        /*003a*/ 	.short	0x0000


	//----- nvinfo : EIATTR_WMMA_USED
	.align		4
        /*003c*/ 	.byte	0x01, 0x2b
	.zero		2


	//----- nvinfo : EIATTR_MAXREG_COUNT
	.align		4
        /*0040*/ 	.byte	0x03, 0x1b
        /*0042*/ 	.short	0x00ff


	//----- nvinfo : EIATTR_MERCURY_ISA_VERSION
	.align		4
        /*0044*/ 	.byte	0x03, 0x5f
        /*0046*/ 	.short	0x0101


	//----- nvinfo : EIATTR_VRC_CTA_INIT_COUNT
	.align		4
        /*0048*/ 	.byte	0x02, 0x4a
	.zero		1
	.zero		1


	//----- nvinfo : EIATTR_EXIT_INSTR_OFFSETS
	.align		4
        /*004c*/ 	.byte	0x04, 0x1c
        /*004e*/ 	.short	(.L_15 - .L_14)


	//   ....[0]....
.L_14:
        /*0050*/ 	.word	0x00000250


	//----- nvinfo : EIATTR_CBANK_PARAM_SIZE
	.align		4
.L_15:
        /*0054*/ 	.byte	0x03, 0x19
        /*0056*/ 	.short	0x0018


	//----- nvinfo : EIATTR_PARAM_CBANK
	.align		4
        /*0058*/ 	.byte	0x04, 0x0a
        /*005a*/ 	.short	(.L_17 - .L_16)
	.align		4
.L_16:
        /*005c*/ 	.word	index@(.nv.constant0._Z17kernel1_wmma_fp16P6__halfS0_Pf)
        /*0060*/ 	.short	0x0380
        /*0062*/ 	.short	0x0018


	//----- nvinfo : EIATTR_SW_WAR
	.align		4
.L_17:
        /*0064*/ 	.byte	0x04, 0x36
        /*0066*/ 	.short	(.L_19 - .L_18)
.L_18:
        /*0068*/ 	.word	0x00000008
.L_19:


//--------------------- .nv.callgraph             --------------------------
	.section	.nv.callgraph,"",@"SHT_CUDA_CALLGRAPH"
	.align	4
	.sectionentsize	8
	.align		4
        /*0000*/ 	.word	0x00000000
	.align		4
        /*0004*/ 	.word	0xffffffff
	.align		4
        /*0008*/ 	.word	0x00000000
	.align		4
        /*000c*/ 	.word	0xfffffffe
	.align		4
        /*0010*/ 	.word	0x00000000
	.align		4
        /*0014*/ 	.word	0xfffffffd
	.align		4
        /*0018*/ 	.word	0x00000000
	.align		4
        /*001c*/ 	.word	0xfffffffc


//--------------------- .text._Z17kernel1_wmma_fp16P6__halfS0_Pf --------------------------
	.section	.text._Z17kernel1_wmma_fp16P6__halfS0_Pf,"ax",@progbits
	.align	128
        .global         _Z17kernel1_wmma_fp16P6__halfS0_Pf
        .type           _Z17kernel1_wmma_fp16P6__halfS0_Pf,@function
        .size           _Z17kernel1_wmma_fp16P6__halfS0_Pf,(.L_x_1 - _Z17kernel1_wmma_fp16P6__halfS0_Pf)
        .other          _Z17kernel1_wmma_fp16P6__halfS0_Pf,@"STO_CUDA_ENTRY STV_DEFAULT"
_Z17kernel1_wmma_fp16P6__halfS0_Pf:
.text._Z17kernel1_wmma_fp16P6__halfS0_Pf:
[----:B------:R-:W-:Y:S01]  /*0000*/  LDC R1, c[0x0][0x37c] ;  /* 0x0000df00ff017b82 */ /* 0x000fe20000000800 */
[----:B------:R-:W0:Y:S01]  /*0010*/  S2R R5, SR_LANEID ;  /* 0x0000000000057919 */ /* 0x000e220000000000 */
[----:B------:R-:W1:Y:S01]  /*0020*/  LDCU.128 UR8, c[0x0][0x380] ;  /* 0x00007000ff0877ac */ /* 0x000e620008000c00 */
[----:B------:R-:W-:Y:S01]  /*0030*/  IMAD.MOV.U32 R3, RZ, RZ, RZ ;  /* 0x000000ffff037224 */ /* 0x000fe200078e00ff */
[----:B------:R-:W2:Y:S01]  /*0040*/  LDCU.64 UR4, c[0x0][0x358] ;  /* 0x00006b00ff0477ac */ /* 0x000ea20008000a00 */
[----:B------:R-:W3:Y:S01]  /*0050*/  LDCU.64 UR6, c[0x0][0x390] ;  /* 0x00007200ff0677ac */ /* 0x000ee20008000a00 */
[----:B0-----:R-:W-:Y:S02]  /*0060*/  LOP3.LUT R2, R5, 0x3, RZ, 0xc0, !PT ;  /* 0x0000000305027812 */ /* 0x001fe400078ec0ff */
[----:B------:R-:W-:-:S05]  /*0070*/  SHF.R.U32.HI R5, RZ, 0x2, R5 ;  /* 0x00000002ff057819 */ /* 0x000fca0000011605 */
[----:B------:R-:W-:-:S03]  /*0080*/  IMAD.WIDE.U32 R2, R5, 0x8, R2 ;  /* 0x0000000805027825 */ /* 0x000fc600078e0002 */
[C---:B-1----:R-:W-:Y:S02]  /*0090*/  LEA R8, P0, R2.reuse, UR8, 0x2 ;  /* 0x0000000802087c11 */ /* 0x042fe4000f8010ff */
[C---:B------:R-:W-:Y:S02]  /*00a0*/  LEA R10, P1, R2.reuse, UR10, 0x2 ;  /* 0x0000000a020a7c11 */ /* 0x040fe4000f8210ff */
[C-C-:B------:R-:W-:Y:S02]  /*00b0*/  LEA.HI.X R9, R2.reuse, UR9, R3.reuse, 0x2, P0 ;  /* 0x0000000902097c11 */ /* 0x140fe400080f1403 */
[----:B------:R-:W-:-:S03]  /*00c0*/  LEA.HI.X R11, R2, UR11, R3, 0x2, P1 ;  /* 0x0000000b020b7c11 */ /* 0x000fc600088f1403 */
[----:B--2---:R-:W2:Y:S04]  /*00d0*/  LDG.E R0, desc[UR4][R8.64] ;  /* 0x0000000408007981 */ /* 0x004ea8000c1e1900 */
[----:B------:R-:W4:Y:S04]  /*00e0*/  LDG.E R13, desc[UR4][R10.64] ;  /* 0x000000040a0d7981 */ /* 0x000f28000c1e1900 */
[----:B------:R-:W5:Y:S04]  /*00f0*/  LDG.E R14, desc[UR4][R10.64+0x100] ;  /* 0x000100040a0e7981 */ /* 0x000f68000c1e1900 */
[----:B------:R-:W3:Y:S04]  /*0100*/  LDG.E R12, desc[UR4][R8.64+0x10] ;  /* 0x00001004080c7981 */ /* 0x000ee8000c1e1900 */
[----:B------:R-:W3:Y:S04]  /*0110*/  LDG.E R6, desc[UR4][R8.64+0x100] ;  /* 0x0001000408067981 */ /* 0x000ee8000c1e1900 */
[----:B------:R-:W3:Y:S04]  /*0120*/  LDG.E R7, desc[UR4][R8.64+0x110] ;  /* 0x0001100408077981 */ /* 0x000ee8000c1e1900 */
[----:B------:R-:W3:Y:S04]  /*0130*/  LDG.E R15, desc[UR4][R10.64+0x10] ;  /* 0x000010040a0f7981 */ /* 0x000ee8000c1e1900 */
[----:B------:R-:W3:Y:S04]  /*0140*/  LDG.E R16, desc[UR4][R10.64+0x110] ;  /* 0x000110040a107981 */ /* 0x000ee8000c1e1900 */
[----:B--2---:R-:W-:Y:S04]  /*0150*/  MOVM.16.MT88 R4, R0 ;  /* 0x000000000004723a */ /* 0x004fe80000000000 */
[----:B----4-:R-:W-:Y:S04]  /*0160*/  MOVM.16.MT88 R18, R13 ;  /* 0x000000000d12723a */ /* 0x010fe80000000000 */
[----:B-----5:R-:W-:Y:S04]  /*0170*/  MOVM.16.MT88 R19, R14 ;  /* 0x000000000e13723a */ /* 0x020fe80000000000 */
[----:B---3--:R-:W-:Y:S04]  /*0180*/  MOVM.16.MT88 R5, R12 ;  /* 0x000000000c05723a */ /* 0x008fe80000000000 */
[----:B------:R-:W-:Y:S04]  /*0190*/  MOVM.16.MT88 R6, R6 ;  /* 0x000000000606723a */ /* 0x000fe80000000000 */
[----:B------:R-:W0:Y:S04]  /*01a0*/  MOVM.16.MT88 R7, R7 ;  /* 0x000000000707723a */ /* 0x000e280000000000 */
[----:B------:R-:W-:Y:S04]  /*01b0*/  MOVM.16.MT88 R20, R15 ;  /* 0x000000000f14723a */ /* 0x000fe80000000000 */
[----:B------:R-:W1:Y:S01]  /*01c0*/  MOVM.16.MT88 R21, R16 ;  /* 0x000000001015723a */ /* 0x000e620000000000 */
[C---:B0-----:R-:W-:Y:S08]  /*01d0*/  HMMA.16816.F32 R24, R4.reuse, R18, RZ ;  /* 0x000000120418723c */ /* 0x041ff000000018ff */
[----:B-1----:R-:W-:Y:S01]  /*01e0*/  HMMA.16816.F32 R20, R4, R20, RZ ;  /* 0x000000140414723c */ /* 0x002fe200000018ff */
[----:B------:R-:W-:-:S04]  /*01f0*/  LEA R4, P0, R2, UR6, 0x3 ;  /* 0x0000000602047c11 */ /* 0x000fc8000f8018ff */
[----:B------:R-:W-:-:S06]  /*0200*/  LEA.HI.X R5, R2, UR7, R3, 0x3, P0 ;  /* 0x0000000702057c11 */ /* 0x000fcc00080f1c03 */
[----:B------:R-:W-:Y:S04]  /*0210*/  STG.E.64 desc[UR4][R4.64], R24 ;  /* 0x0000001804007986 */ /* 0x000fe8000c101b04 */
[----:B------:R-:W-:Y:S04]  /*0220*/  STG.E.64 desc[UR4][R4.64+0x200], R26 ;  /* 0x0002001a04007986 */ /* 0x000fe8000c101b04 */
[----:B------:R-:W-:Y:S04]  /*0230*/  STG.E.64 desc[UR4][R4.64+0x20], R20 ;  /* 0x0000201404007986 */ /* 0x000fe8000c101b04 */
[----:B------:R-:W-:Y:S01]  /*0240*/  STG.E.64 desc[UR4][R4.64+0x220], R22 ;  /* 0x0002201604007986 */ /* 0x000fe2000c101b04 */
[----:B------:R-:W-:Y:S05]  /*0250*/  EXIT ;  /* 0x000000000000794d */ /* 0x000fea0003800000 */
.L_x_0:
[----:B------:R-:W-:-:S00]  /*0260*/  BRA `(.L_x_0) ;  /* 0xfffffffc00fc7947 */ /* 0x000fc0000383ffff */
[----:B------:R-:W-:-:S00]  /*0270*/  NOP ;  /* 0x0000000000007918 */ /* 0x000fc00000000000 */
        /* <DEDUP_REMOVED lines=8> */
.L_x_1:


//--------------------- .nv.shared.reserved.0     --------------------------
	.section	.nv.shared.reserved.0,"aw",@nobits
	.weak		__nv_reservedSMEM_offset_0_alias
	.size		__nv_reservedSMEM_offset_0_alias, 0, 64
	.other		__nv_reservedSMEM_offset_0_alias,@"STO_CUDA_RESERVED_SHARED STV_DEFAULT"
__nv_reservedSMEM_offset_0_alias:
	.zero		0
	.zero		64


//--------------------- .nv.constant0._Z17kernel1_wmma_fp16P6__halfS0_Pf --------------------------
	.section	.nv.constant0._Z17kernel1_wmma_fp16P6__halfS0_Pf,"a",@progbits
	.sectionflags	@""
	.align	4
.nv.constant0._Z17kernel1_wmma_fp16P6__halfS0_Pf:
	.zero		920


//--------------------- SYMBOLS --------------------------

	.type		.nv.reservedSmem.offset0,@object
	.size		.nv.reservedSmem.offset0,0x4
